//
// Generated by NVIDIA NVVM Compiler
//
// Compiler Build ID: CL-36424714
// Cuda compilation tools, release 13.0, V13.0.88
// Based on NVVM 20.0.0
//

.version 9.0
.target sm_100
.address_size 64

	// .globl	compute_mandelbrot

.visible .entry compute_mandelbrot(
	.param .u64 .ptr .align 1 compute_mandelbrot_param_0
)
{
	.reg .pred 	%p<11>;
	.reg .b16 	%rs<24>;
	.reg .b32 	%r<19>;
	.reg .b32 	%f<38>;
	.reg .b64 	%rd<5>;

	ld.param.u64 	%rd1, [compute_mandelbrot_param_0];
	mov.u32 	%r3, %ctaid.x;
	mov.u32 	%r4, %ntid.x;
	mov.u32 	%r5, %tid.x;
	mad.lo.s32 	%r1, %r3, %r4, %r5;
	mov.u32 	%r6, %ctaid.y;
	mov.u32 	%r7, %ntid.y;
	mov.u32 	%r8, %tid.y;
	mad.lo.s32 	%r9, %r6, %r7, %r8;
	setp.gt.s32 	%p1, %r1, 2559;
	setp.gt.u32 	%p2, %r9, 1439;
	or.pred  	%p3, %p1, %p2;
	@%p3 bra 	$L__BB0_12;
	cvt.rn.f32.s32 	%f13, %r1;
	div.rn.f32 	%f14, %f13, 0f45200000;
	fma.rn.f32 	%f1, %f14, 0f40600000, 0fC0200000;
	cvt.rn.f32.u32 	%f15, %r9;
	div.rn.f32 	%f16, %f15, 0f44B40000;
	fma.rn.f32 	%f2, %f16, 0f40000000, 0fBF800000;
	mov.b16 	%rs20, 0;
	mov.f32 	%f34, 0f00000000;
	mov.f32 	%f35, %f34;
	mov.f32 	%f36, %f34;
	mov.f32 	%f37, %f34;
$L__BB0_2:
	sub.f32 	%f17, %f35, %f34;
	add.f32 	%f7, %f1, %f17;
	add.f32 	%f18, %f37, %f37;
	fma.rn.f32 	%f36, %f18, %f36, %f2;
	add.s16 	%rs20, %rs20, 1;
	mul.f32 	%f35, %f7, %f7;
	mul.f32 	%f34, %f36, %f36;
	add.f32 	%f19, %f35, %f34;
	setp.lt.f32 	%p4, %f19, 0f40800000;
	setp.ne.s16 	%p5, %rs20, -1;
	and.pred  	%p6, %p4, %p5;
	mov.f32 	%f37, %f7;
	@%p6 bra 	$L__BB0_2;
	setp.eq.s16 	%p7, %rs20, -1;
	mov.b16 	%rs23, 0;
	mov.u16 	%rs21, %rs23;
	mov.u16 	%rs22, %rs23;
	@%p7 bra 	$L__BB0_11;
	cvt.rn.f32.u16 	%f20, %rs20;
	div.rn.f32 	%f11, %f20, 0f477FFF00;
	setp.geu.f32 	%p8, %f11, 0f3E4CCCCD;
	@%p8 bra 	$L__BB0_6;
	mul.f32 	%f32, %f11, 0f45FA0000;
	cvt.rzi.u32.f32 	%r15, %f32;
	cvt.u16.u32 	%rs21, %r15;
	mul.f32 	%f33, %f11, 0f477FFF00;
	cvt.rzi.u32.f32 	%r16, %f33;
	cvt.u16.u32 	%rs4, %r16;
	mov.u16 	%rs22, %rs23;
	mov.u16 	%rs23, %rs4;
	bra.uni 	$L__BB0_11;
$L__BB0_6:
	setp.geu.f32 	%p9, %f11, 0f3F000000;
	@%p9 bra 	$L__BB0_8;
	add.f32 	%f30, %f11, 0fBE4CCCCD;
	mul.f32 	%f31, %f30, 0f477FFF00;
	cvt.rzi.u32.f32 	%r14, %f31;
	cvt.u16.u32 	%rs21, %r14;
	mov.b16 	%rs18, -1;
	mov.u16 	%rs22, %rs23;
	mov.u16 	%rs23, %rs18;
	bra.uni 	$L__BB0_11;
$L__BB0_8:
	setp.geu.f32 	%p10, %f11, 0f3F4CCCCD;
	@%p10 bra 	$L__BB0_10;
	add.f32 	%f25, %f11, 0fBF000000;
	mul.f32 	%f26, %f25, 0f477FFF00;
	cvt.rzi.u32.f32 	%r12, %f26;
	cvt.u16.u32 	%rs22, %r12;
	mov.f32 	%f27, 0f3F4CCCCD;
	sub.f32 	%f28, %f27, %f11;
	mul.f32 	%f29, %f28, 0f477FFF00;
	cvt.rzi.u32.f32 	%r13, %f29;
	cvt.u16.u32 	%rs23, %r13;
	mov.b16 	%rs21, -1;
	bra.uni 	$L__BB0_11;
$L__BB0_10:
	mov.f32 	%f21, 0f3F800000;
	sub.f32 	%f22, %f21, %f11;
	mul.f32 	%f23, %f22, 0f477FFF00;
	cvt.rzi.u32.f32 	%r10, %f23;
	cvt.u16.u32 	%rs21, %r10;
	mul.f32 	%f24, %f22, 0f45FA0000;
	cvt.rzi.u32.f32 	%r11, %f24;
	cvt.u16.u32 	%rs22, %r11;
$L__BB0_11:
	mad.lo.s32 	%r17, %r9, 2560, %r1;
	mul.lo.s32 	%r18, %r17, 3;
	cvta.to.global.u64 	%rd2, %rd1;
	mul.wide.s32 	%rd3, %r18, 2;
	add.s64 	%rd4, %rd2, %rd3;
	st.global.u16 	[%rd4], %rs21;
	st.global.u16 	[%rd4+2], %rs22;
	st.global.u16 	[%rd4+4], %rs23;
$L__BB0_12:
	ret;

}


// ===== COMPILED SASS (sm_100) =====

	.target	sm_100

	.elftype	@"ET_EXEC"


//--------------------- .note.nv.tkinfo           --------------------------
	.section	.note.nv.tkinfo,"",@"SHT_NOTE"
	.sectionflags	@"SHF_NOTE_NV_TKINFO"
	.tkinfo
        /*0018*/ 	.word	0x00000002
        /*0030*/ 	.string	""
        /*0030*/ 	.string	"ptxas"
        /*0030*/ 	.string	"Cuda compilation tools, release 13.0, V13.0.88"
        /*0030*/ 	.string	"Build cuda_13.0.r13.0/compiler.36424714_0"
        /*0030*/ 	.string	"-arch sm_100 -m 64 "



//--------------------- .note.nv.cuinfo           --------------------------
	.section	.note.nv.cuinfo,"",@"SHT_NOTE"
	.sectionflags	@"SHF_NOTE_NV_CUINFO"
        /*0018*/ 	.short	0x0002
        /*001a*/ 	.short	0x0064
        /*001c*/ 	.short	0x0082
	.zero		2


//--------------------- .nv.info                  --------------------------
	.section	.nv.info,"",@"SHT_CUDA_INFO"
	.align	4


	//----- nvinfo : EIATTR_REGCOUNT
	.align		4
        /*0000*/ 	.byte	0x04, 0x2f
        /*0002*/ 	.short	(.L_1 - .L_0)
	.align		4
.L_0:
        /*0004*/ 	.word	index@(compute_mandelbrot)
        /*0008*/ 	.word	0x00000011


	//----- nvinfo : EIATTR_FRAME_SIZE
	.align		4
.L_1:
        /*000c*/ 	.byte	0x04, 0x11
        /*000e*/ 	.short	(.L_3 - .L_2)
	.align		4
.L_2:
        /*0010*/ 	.word	index@($__internal_0_$__cuda_sm3x_div_rn_noftz_f32_slowpath)
        /*0014*/ 	.word	0x00000000


	//----- nvinfo : EIATTR_FRAME_SIZE
	.align		4
.L_3:
        /*0018*/ 	.byte	0x04, 0x11
        /*001a*/ 	.short	(.L_5 - .L_4)
	.align		4
.L_4:
        /*001c*/ 	.word	index@(compute_mandelbrot)
        /*0020*/ 	.word	0x00000000


	//----- nvinfo : EIATTR_MIN_STACK_SIZE
	.align		4
.L_5:
        /*0024*/ 	.byte	0x04, 0x12
        /*0026*/ 	.short	(.L_7 - .L_6)
	.align		4
.L_6:
        /*0028*/ 	.word	index@(compute_mandelbrot)
        /*002c*/ 	.word	0x00000000
.L_7:


//--------------------- .nv.compat                --------------------------
	.section	.nv.compat,"",@"SHT_CUDA_COMPAT_INFO"
	.align	4
        /*0000*/ 	.byte	0x02, 0x09, 0x00, 0x00, 0x02, 0x02, 0x01, 0x00, 0x02, 0x05, 0x05, 0x00, 0x03, 0x07, 0x01, 0x01
        /*0010*/ 	.byte	0x02, 0x03, 0x00, 0x00, 0x02, 0x06, 0x01, 0x00, 0x04, 0x0b, 0x08, 0x00, 0x01, 0x00, 0x00, 0x00
        /*0020*/ 	.byte	0x00, 0x00, 0x00, 0x00


//--------------------- .nv.info.compute_mandelbrot --------------------------
	.section	.nv.info.compute_mandelbrot,"",@"SHT_CUDA_INFO"
	.sectionflags	@""
	.align	4


	//----- nvinfo : EIATTR_CUDA_API_VERSION
	.align		4
        /*0000*/ 	.byte	0x04, 0x37
        /*0002*/ 	.short	(.L_9 - .L_8)
.L_8:
        /*0004*/ 	.word	0x00000082


	//----- nvinfo : EIATTR_KPARAM_INFO
	.align		4
.L_9:
        /*0008*/ 	.byte	0x04, 0x17
        /*000a*/ 	.short	(.L_11 - .L_10)
.L_10:
        /*000c*/ 	.word	0x00000000
        /*0010*/ 	.short	0x0000
        /*0012*/ 	.short	0x0000
        /*0014*/ 	.byte	0x00, 0xf5, 0x21, 0x00


	//----- nvinfo : EIATTR_SPARSE_MMA_MASK
	.align		4
.L_11:
        /*0018*/ 	.byte	0x03, 0x50
        /*001a*/ 	.short	0x0000


	//----- nvinfo : EIATTR_MAXREG_COUNT
	.align		4
        /*001c*/ 	.byte	0x03, 0x1b
        /*001e*/ 	.short	0x00ff


	//----- nvinfo : EIATTR_MERCURY_ISA_VERSION
	.align		4
        /*0020*/ 	.byte	0x03, 0x5f
        /*0022*/ 	.short	0x0101


	//----- nvinfo : EIATTR_VRC_CTA_INIT_COUNT
	.align		4
        /*0024*/ 	.byte	0x02, 0x4a
	.zero		1
	.zero		1


	//----- nvinfo : EIATTR_EXIT_INSTR_OFFSETS
	.align		4
        /*0028*/ 	.byte	0x04, 0x1c
        /*002a*/ 	.short	(.L_13 - .L_12)


	//   ....[0]....
.L_12:
        /*002c*/ 	.word	0x000000b0


	//   ....[1]....
        /*0030*/ 	.word	0x00000830


	//----- nvinfo : EIATTR_CRS_STACK_SIZE
	.align		4
.L_13:
        /*0034*/ 	.byte	0x04, 0x1e
        /*0036*/ 	.short	(.L_15 - .L_14)
.L_14:
        /*0038*/ 	.word	0x00000000


	//----- nvinfo : EIATTR_CBANK_PARAM_SIZE
	.align		4
.L_15:
        /*003c*/ 	.byte	0x03, 0x19
        /*003e*/ 	.short	0x0008


	//----- nvinfo : EIATTR_PARAM_CBANK
	.align		4
        /*0040*/ 	.byte	0x04, 0x0a
        /*0042*/ 	.short	(.L_17 - .L_16)
	.align		4
.L_16:
        /*0044*/ 	.word	index@(.nv.constant0.compute_mandelbrot)
        /*0048*/ 	.short	0x0380
        /*004a*/ 	.short	0x0008


	//----- nvinfo : EIATTR_SW_WAR
	.align		4
.L_17:
        /*004c*/ 	.byte	0x04, 0x36
        /*004e*/ 	.short	(.L_19 - .L_18)
.L_18:
        /*0050*/ 	.word	0x00000008
.L_19:


//--------------------- .nv.callgraph             --------------------------
	.section	.nv.callgraph,"",@"SHT_CUDA_CALLGRAPH"
	.align	4
	.sectionentsize	8
	.align		4
        /*0000*/ 	.word	0x00000000
	.align		4
        /*0004*/ 	.word	0xffffffff
	.align		4
        /*0008*/ 	.word	0x00000000
	.align		4
        /*000c*/ 	.word	0xfffffffe
	.align		4
        /*0010*/ 	.word	0x00000000
	.align		4
        /*0014*/ 	.word	0xfffffffd
	.align		4
        /*0018*/ 	.word	0x00000000
	.align		4
        /*001c*/ 	.word	0xfffffffc


//--------------------- .text.compute_mandelbrot  --------------------------
	.section	.text.compute_mandelbrot,"ax",@progbits
	.align	128
        .global         compute_mandelbrot
        .type           compute_mandelbrot,@function
        .size           compute_mandelbrot,(.L_x_22 - compute_mandelbrot)
        .other          compute_mandelbrot,@"STO_CUDA_ENTRY STV_DEFAULT"
compute_mandelbrot:
.text.compute_mandelbrot:
[----:B------:R-:W-:Y:S01]  /*0000*/  LDC R1, c[0x0][0x37c] ;  /* 0x0000df00ff017b82 */ /* 0x000fe20000000800 */
[----:B------:R-:W0:Y:S07]  /*0010*/  S2R R0, SR_TID.Y ;  /* 0x0000000000007919 */ /* 0x000e2e0000002200 */
[----:B------:R-:W1:Y:S01]  /*0020*/  LDC R2, c[0x0][0x360] ;  /* 0x0000d800ff027b82 */ /* 0x000e620000000800 */
[----:B------:R-:W1:Y:S07]  /*0030*/  S2R R3, SR_TID.X ;  /* 0x0000000000037919 */ /* 0x000e6e0000002100 */
[----:B------:R-:W0:Y:S08]  /*0040*/  S2UR UR5, SR_CTAID.Y ;  /* 0x00000000000579c3 */ /* 0x000e300000002600 */
[----:B------:R-:W0:Y:S08]  /*0050*/  LDC R5, c[0x0][0x364] ;  /* 0x0000d900ff057b82 */ /* 0x000e300000000800 */
[----:B------:R-:W1:Y:S01]  /*0060*/  S2UR UR4, SR_CTAID.X ;  /* 0x00000000000479c3 */ /* 0x000e620000002500 */
[----:B0-----:R-:W-:-:S05]  /*0070*/  IMAD R5, R5, UR5, R0 ;  /* 0x0000000505057c24 */ /* 0x001fca000f8e0200 */
[----:B------:R-:W-:Y:S01]  /*0080*/  ISETP.GT.U32.AND P0, PT, R5, 0x59f, PT ;  /* 0x0000059f0500780c */ /* 0x000fe20003f04070 */
[----:B-1----:R-:W-:-:S05]  /*0090*/  IMAD R2, R2, UR4, R3 ;  /* 0x0000000402027c24 */ /* 0x002fca000f8e0203 */
[----:B------:R-:W-:-:S13]  /*00a0*/  ISETP.GT.OR P0, PT, R2, 0x9ff, P0 ;  /* 0x000009ff0200780c */ /* 0x000fda0000704670 */
[----:B------:R-:W-:Y:S05]  /*00b0*/  @P0 EXIT ;  /* 0x000000000000094d */ /* 0x000fea0003800000 */
[----:B------:R-:W-:Y:S01]  /*00c0*/  I2FP.F32.S32 R0, R2 ;  /* 0x0000000200007245 */ /* 0x000fe20000201400 */
[----:B------:R-:W-:Y:S01]  /*00d0*/  IMAD.MOV.U32 R4, RZ, RZ, 0x39cccccd ;  /* 0x39cccccdff047424 */ /* 0x000fe200078e00ff */
[----:B------:R-:W-:Y:S01]  /*00e0*/  BSSY.RECONVERGENT B0, `(.L_x_0) ;  /* 0x000000d000007945 */ /* 0x000fe20003800200 */
[----:B------:R-:W-:Y:S01]  /*00f0*/  IMAD.MOV.U32 R3, RZ, RZ, 0x45200000 ;  /* 0x45200000ff037424 */ /* 0x000fe200078e00ff */
[----:B------:R-:W0:Y:S03]  /*0100*/  FCHK P0, R0, 2560 ;  /* 0x4520000000007902 */ /* 0x000e260000000000 */
[----:B------:R-:W-:-:S04]  /*0110*/  FFMA R3, R4, -R3, 1 ;  /* 0x3f80000004037423 */ /* 0x000fc80000000803 */
[----:B------:R-:W-:-:S04]  /*0120*/  FFMA R3, R3, R4, 0.00039062500582076609135 ;  /* 0x39cccccd03037423 */ /* 0x000fc80000000004 */
[----:B------:R-:W-:-:S04]  /*0130*/  FFMA R4, R0, R3, RZ ;  /* 0x0000000300047223 */ /* 0x000fc800000000ff */
[----:B------:R-:W-:-:S04]  /*0140*/  FFMA R6, R4, -2560, R0 ;  /* 0xc520000004067823 */ /* 0x000fc80000000000 */
[----:B------:R-:W-:Y:S01]  /*0150*/  FFMA R4, R3, R6, R4 ;  /* 0x0000000603047223 */ /* 0x000fe20000000004 */
[----:B0-----:R-:W-:Y:S06]  /*0160*/  @!P0 BRA `(.L_x_1) ;  /* 0x0000000000108947 */ /* 0x001fec0003800000 */
[----:B------:R-:W-:Y:S01]  /*0170*/  IMAD.MOV.U32 R3, RZ, RZ, 0x45200000 ;  /* 0x45200000ff037424 */ /* 0x000fe200078e00ff */
[----:B------:R-:W-:-:S07]  /*0180*/  MOV R6, 0x1a0 ;  /* 0x000001a000067802 */ /* 0x000fce0000000f00 */
[----:B------:R-:W-:Y:S05]  /*0190*/  CALL.REL.NOINC `($__internal_0_$__cuda_sm3x_div_rn_noftz_f32_slowpath) ;  /* 0x0000000400a87944 */ /* 0x000fea0003c00000 */
[----:B------:R-:W-:-:S07]  /*01a0*/  IMAD.MOV.U32 R4, RZ, RZ, R3 ;  /* 0x000000ffff047224 */ /* 0x000fce00078e0003 */
.L_x_1:
[----:B------:R-:W-:Y:S05]  /*01b0*/  BSYNC.RECONVERGENT B0 ;  /* 0x0000000000007941 */ /* 0x000fea0003800200 */
.L_x_0:
[----:B------:R-:W-:Y:S01]  /*01c0*/  HFMA2 R6, -RZ, RZ, 0.7763671875, 0.00022518634796142578125 ;  /* 0x3a360b61ff067431 */ /* 0x000fe200000001ff */
[----:B------:R-:W-:Y:S01]  /*01d0*/  I2FP.F32.U32 R0, R5 ;  /* 0x0000000500007245 */ /* 0x000fe20000201000 */
[----:B------:R-:W-:Y:S01]  /*01e0*/  IMAD.MOV.U32 R3, RZ, RZ, 0x44b40000 ;  /* 0x44b40000ff037424 */ /* 0x000fe200078e00ff */
[----:B------:R-:W-:Y:S01]  /*01f0*/  BSSY.RECONVERGENT B0, `(.L_x_2) ;  /* 0x000000d000007945 */ /* 0x000fe20003800200 */
[----:B------:R-:W-:Y:S01]  /*0200*/  IMAD.MOV.U32 R9, RZ, RZ, 0x40600000 ;  /* 0x40600000ff097424 */ /* 0x000fe200078e00ff */
[----:B------:R-:W0:Y:S03]  /*0210*/  FCHK P0, R0, 1440 ;  /* 0x44b4000000007902 */ /* 0x000e260000000000 */
[----:B------:R-:W-:Y:S01]  /*0220*/  FFMA R4, R4, R9, -2.5 ;  /* 0xc020000004047423 */ /* 0x000fe20000000009 */
[----:B------:R-:W-:-:S04]  /*0230*/  FFMA R3, R6, -R3, 1 ;  /* 0x3f80000006037423 */ /* 0x000fc80000000803 */
[----:B------:R-:W-:-:S04]  /*0240*/  FFMA R3, R3, R6, 0.00069444446125999093056 ;  /* 0x3a360b6103037423 */ /* 0x000fc80000000006 */
[----:B------:R-:W-:-:S04]  /*0250*/  FFMA R6, R0, R3, RZ ;  /* 0x0000000300067223 */ /* 0x000fc800000000ff */
[----:B------:R-:W-:-:S04]  /*0260*/  FFMA R7, R6, -1440, R0 ;  /* 0xc4b4000006077823 */ /* 0x000fc80000000000 */
[----:B------:R-:W-:Y:S01]  /*0270*/  FFMA R3, R3, R7, R6 ;  /* 0x0000000703037223 */ /* 0x000fe20000000006 */
[----:B0-----:R-:W-:Y:S06]  /*0280*/  @!P0 BRA `(.L_x_3) ;  /* 0x00000000000c8947 */ /* 0x001fec0003800000 */
[----:B------:R-:W-:Y:S01]  /*0290*/  IMAD.MOV.U32 R3, RZ, RZ, 0x44b40000 ;  /* 0x44b40000ff037424 */ /* 0x000fe200078e00ff */
[----:B------:R-:W-:-:S07]  /*02a0*/  MOV R6, 0x2c0 ;  /* 0x000002c000067802 */ /* 0x000fce0000000f00 */
[----:B------:R-:W-:Y:S05]  /*02b0*/  CALL.REL.NOINC `($__internal_0_$__cuda_sm3x_div_rn_noftz_f32_slowpath) ;  /* 0x0000000400607944 */ /* 0x000fea0003c00000 */
.L_x_3:
[----:B------:R-:W-:Y:S05]  /*02c0*/  BSYNC.RECONVERGENT B0 ;  /* 0x0000000000007941 */ /* 0x000fea0003800200 */
.L_x_2:
[----:B------:R-:W-:Y:S01]  /*02d0*/  IMAD.MOV.U32 R8, RZ, RZ, 0x40000000 ;  /* 0x40000000ff087424 */ /* 0x000fe200078e00ff */
[----:B------:R-:W-:Y:S01]  /*02e0*/  BSSY.RECONVERGENT B0, `(.L_x_4) ;  /* 0x0000012000007945 */ /* 0x000fe20003800200 */
[----:B------:R-:W-:Y:S02]  /*02f0*/  PRMT R0, RZ, 0x7610, R0 ;  /* 0x00007610ff007816 */ /* 0x000fe40000000000 */
[----:B------:R-:W-:Y:S01]  /*0300*/  CS2R R6, SRZ ;  /* 0x0000000000067805 */ /* 0x000fe2000001ff00 */
[----:B------:R-:W-:Y:S01]  /*0310*/  FFMA R11, R3, R8, -1 ;  /* 0xbf800000030b7423 */ /* 0x000fe20000000008 */
[----:B------:R-:W-:Y:S01]  /*0320*/  MOV R3, RZ ;  /* 0x000000ff00037202 */ /* 0x000fe20000000f00 */
[----:B------:R-:W-:-:S07]  /*0330*/  IMAD.MOV.U32 R8, RZ, RZ, RZ ;  /* 0x000000ffff087224 */ /* 0x000fce00078e00ff */
.L_x_5:
[----:B------:R-:W-:Y:S01]  /*0340*/  FADD R3, R3, -R6 ;  /* 0x8000000603037221 */ /* 0x000fe20000000000 */
[----:B------:R-:W-:Y:S01]  /*0350*/  FADD R6, R8, R8 ;  /* 0x0000000808067221 */ /* 0x000fe20000000000 */
[----:B------:R-:W-:Y:S02]  /*0360*/  VIADD R0, R0, 0x1 ;  /* 0x0000000100007836 */ /* 0x000fe40000000000 */
[----:B------:R-:W-:Y:S01]  /*0370*/  FADD R8, R4, R3 ;  /* 0x0000000304087221 */ /* 0x000fe20000000000 */
[----:B------:R-:W-:Y:S02]  /*0380*/  FFMA R7, R6, R7, R11 ;  /* 0x0000000706077223 */ /* 0x000fe4000000000b */
[----:B------:R-:W-:Y:S01]  /*0390*/  PRMT R9, R0, 0x9910, RZ ;  /* 0x0000991000097816 */ /* 0x000fe200000000ff */
[----:B------:R-:W-:Y:S01]  /*03a0*/  FMUL R3, R8, R8 ;  /* 0x0000000808037220 */ /* 0x000fe20000400000 */
[----:B------:R-:W-:Y:S02]  /*03b0*/  FMUL R6, R7, R7 ;  /* 0x0000000707067220 */ /* 0x000fe40000400000 */
[----:B------:R-:W-:-:S02]  /*03c0*/  ISETP.NE.AND P0, PT, R9, -0x1, PT ;  /* 0xffffffff0900780c */ /* 0x000fc40003f05270 */
[----:B------:R-:W-:-:S05]  /*03d0*/  FADD R10, R3, R6 ;  /* 0x00000006030a7221 */ /* 0x000fca0000000000 */
[----:B------:R-:W-:-:S13]  /*03e0*/  FSETP.LT.AND P1, PT, R10, 4, PT ;  /* 0x408000000a00780b */ /* 0x000fda0003f21000 */
[----:B------:R-:W-:Y:S05]  /*03f0*/  @P0 BRA P1, `(.L_x_5) ;  /* 0xfffffffc00d00947 */ /* 0x000fea000083ffff */
[----:B------:R-:W-:Y:S05]  /*0400*/  BSYNC.RECONVERGENT B0 ;  /* 0x0000000000007941 */ /* 0x000fea0003800200 */
.L_x_4:
[----:B------:R-:W-:Y:S01]  /*0410*/  PRMT R3, R0, 0x9910, RZ ;  /* 0x0000991000037816 */ /* 0x000fe200000000ff */
[----:B------:R-:W0:Y:S01]  /*0420*/  LDCU.64 UR4, c[0x0][0x358] ;  /* 0x00006b00ff0477ac */ /* 0x000e220008000a00 */
[----:B------:R-:W-:Y:S01]  /*0430*/  BSSY.RECONVERGENT B0, `(.L_x_6) ;  /* 0x0000038000007945 */ /* 0x000fe20003800200 */
[----:B------:R-:W-:Y:S02]  /*0440*/  PRMT R4, RZ, 0x7610, R4 ;  /* 0x00007610ff047816 */ /* 0x000fe40000000004 */
[----:B------:R-:W-:Y:S02]  /*0450*/  ISETP.NE.AND P0, PT, R3, -0x1, PT ;  /* 0xffffffff0300780c */ /* 0x000fe40003f05270 */
[----:B------:R-:W-:Y:S02]  /*0460*/  PRMT R8, RZ, 0x7610, R8 ;  /* 0x00007610ff087816 */ /* 0x000fe40000000008 */
[----:B------:R-:W-:-:S09]  /*0470*/  PRMT R9, RZ, 0x7610, R9 ;  /* 0x00007610ff097816 */ /* 0x000fd20000000009 */
[----:B------:R-:W-:Y:S05]  /*0480*/  @!P0 BRA `(.L_x_7) ;  /* 0x0000000000c88947 */ /* 0x000fea0003800000 */
[----:B------:R-:W1:Y:S01]  /*0490*/  I2F.U16 R0, R0 ;  /* 0x0000000000007306 */ /* 0x000e620000101000 */
[----:B------:R-:W-:Y:S01]  /*04a0*/  IMAD.MOV.U32 R6, RZ, RZ, 0x37800080 ;  /* 0x37800080ff067424 */ /* 0x000fe200078e00ff */
[----:B------:R-:W-:Y:S01]  /*04b0*/  BSSY.RECONVERGENT B1, `(.L_x_8) ;  /* 0x000000c000017945 */ /* 0x000fe20003800200 */
[----:B------:R-:W-:-:S04]  /*04c0*/  IMAD.MOV.U32 R3, RZ, RZ, 0x477fff00 ;  /* 0x477fff00ff037424 */ /* 0x000fc800078e00ff */
[----:B------:R-:W-:-:S04]  /*04d0*/  FFMA R3, R6, -R3, 1 ;  /* 0x3f80000006037423 */ /* 0x000fc80000000803 */
[----:B------:R-:W-:Y:S01]  /*04e0*/  FFMA R3, R3, R6, 1.525902189314365387e-05 ;  /* 0x3780008003037423 */ /* 0x000fe20000000006 */
[----:B-1----:R-:W1:Y:S03]  /*04f0*/  FCHK P0, R0, 65535 ;  /* 0x477fff0000007902 */ /* 0x002e660000000000 */
[----:B------:R-:W-:-:S04]  /*0500*/  FFMA R6, R0, R3, RZ ;  /* 0x0000000300067223 */ /* 0x000fc800000000ff */
[----:B------:R-:W-:-:S04]  /*0510*/  FFMA R7, R6, -65535, R0 ;  /* 0xc77fff0006077823 */ /* 0x000fc80000000000 */
[----:B------:R-:W-:Y:S01]  /*0520*/  FFMA R3, R3, R7, R6 ;  /* 0x0000000703037223 */ /* 0x000fe20000000006 */
[----:B-1----:R-:W-:Y:S06]  /*0530*/  @!P0 BRA `(.L_x_9) ;  /* 0x00000000000c8947 */ /* 0x002fec0003800000 */
[----:B------:R-:W-:Y:S02]  /*0540*/  MOV R3, 0x477fff00 ;  /* 0x477fff0000037802 */ /* 0x000fe40000000f00 */
[----:B------:R-:W-:-:S07]  /*0550*/  MOV R6, 0x570 ;  /* 0x0000057000067802 */ /* 0x000fce0000000f00 */
[----:B0-----:R-:W-:Y:S05]  /*0560*/  CALL.REL.NOINC `($__internal_0_$__cuda_sm3x_div_rn_noftz_f32_slowpath) ;  /* 0x0000000000b47944 */ /* 0x001fea0003c00000 */
.L_x_9:
[----:B0-----:R-:W-:Y:S05]  /*0570*/  BSYNC.RECONVERGENT B1 ;  /* 0x0000000000017941 */ /* 0x001fea0003800200 */
.L_x_8:
[----:B------:R-:W-:-:S13]  /*0580*/  FSETP.GEU.AND P0, PT, R3, 0.20000000298023223877, PT ;  /* 0x3e4ccccd0300780b */ /* 0x000fda0003f0e000 */
[C---:B------:R-:W-:Y:S01]  /*0590*/  @!P0 FMUL R6, R3.reuse, 65535 ;  /* 0x477fff0003068820 */ /* 0x040fe20000400000 */
[----:B------:R-:W-:Y:S01]  /*05a0*/  @!P0 FMUL R0, R3, 8000 ;  /* 0x45fa000003008820 */ /* 0x000fe20000400000 */
[----:B------:R-:W-:-:S04]  /*05b0*/  @!P0 PRMT R9, RZ, 0x7610, R9 ;  /* 0x00007610ff098816 */ /* 0x000fc80000000009 */
[----:B------:R-:W0:Y:S08]  /*05c0*/  @!P0 F2I.U32.TRUNC.NTZ R6, R6 ;  /* 0x0000000600068305 */ /* 0x000e30000020f000 */
[----:B------:R-:W1:Y:S01]  /*05d0*/  @!P0 F2I.U32.TRUNC.NTZ R0, R0 ;  /* 0x0000000000008305 */ /* 0x000e62000020f000 */
[----:B0-----:R-:W-:Y:S02]  /*05e0*/  @!P0 PRMT R4, R6, 0x7610, R4 ;  /* 0x0000761006048816 */ /* 0x001fe40000000004 */
[----:B-1----:R-:W-:Y:S01]  /*05f0*/  @!P0 PRMT R8, R0, 0x7610, R8 ;  /* 0x0000761000088816 */ /* 0x002fe20000000008 */
[----:B------:R-:W-:Y:S06]  /*0600*/  @!P0 BRA `(.L_x_7) ;  /* 0x0000000000688947 */ /* 0x000fec0003800000 */
[----:B------:R-:W-:Y:S01]  /*0610*/  FSETP.GEU.AND P0, PT, R3, 0.5, PT ;  /* 0x3f0000000300780b */ /* 0x000fe20003f0e000 */
[----:B------:R-:W-:-:S12]  /*0620*/  IMAD.MOV.U32 R6, RZ, RZ, 0xffff ;  /* 0x0000ffffff067424 */ /* 0x000fd800078e00ff */
[----:B------:R-:W-:Y:S01]  /*0630*/  @!P0 FADD R0, R3, -0.20000000298023223877 ;  /* 0xbe4ccccd03008421 */ /* 0x000fe20000000000 */
[----:B------:R-:W-:Y:S02]  /*0640*/  @!P0 PRMT R4, R6, 0x7610, R4 ;  /* 0x0000761006048816 */ /* 0x000fe40000000004 */
[----:B------:R-:W-:Y:S01]  /*0650*/  @!P0 PRMT R9, RZ, 0x7610, R9 ;  /* 0x00007610ff098816 */ /* 0x000fe20000000009 */
[----:B------:R-:W-:-:S06]  /*0660*/  @!P0 FMUL R0, R0, 65535 ;  /* 0x477fff0000008820 */ /* 0x000fcc0000400000 */
[----:B------:R-:W0:Y:S02]  /*0670*/  @!P0 F2I.U32.TRUNC.NTZ R0, R0 ;  /* 0x0000000000008305 */ /* 0x000e24000020f000 */
[----:B0-----:R-:W-:Y:S01]  /*0680*/  @!P0 PRMT R8, R0, 0x7610, R8 ;  /* 0x0000761000088816 */ /* 0x001fe20000000008 */
[----:B------:R-:W-:Y:S06]  /*0690*/  @!P0 BRA `(.L_x_7) ;  /* 0x0000000000448947 */ /* 0x000fec0003800000 */
[----:B------:R-:W-:Y:S01]  /*06a0*/  FSETP.GEU.AND P0, PT, R3, 0.80000001192092895508, PT ;  /* 0x3f4ccccd0300780b */ /* 0x000fe20003f0e000 */
[----:B------:R-:W-:-:S12]  /*06b0*/  IMAD.MOV.U32 R8, RZ, RZ, 0xffff ;  /* 0x0000ffffff087424 */ /* 0x000fd800078e00ff */
[----:B------:R-:W-:-:S04]  /*06c0*/  @!P0 FADD R0, -R3, 0.80000001192092895508 ;  /* 0x3f4ccccd03008421 */ /* 0x000fc80000000100 */
[----:B------:R-:W-:Y:S01]  /*06d0*/  @!P0 FMUL R6, R0, 65535 ;  /* 0x477fff0000068820 */ /* 0x000fe20000400000 */
[C---:B------:R-:W-:Y:S01]  /*06e0*/  @!P0 FADD R0, R3.reuse, -0.5 ;  /* 0xbf00000003008421 */ /* 0x040fe20000000000 */
[----:B------:R-:W-:-:S03]  /*06f0*/  @P0 FADD R3, -R3, 1 ;  /* 0x3f80000003030421 */ /* 0x000fc60000000100 */
[----:B------:R-:W-:Y:S01]  /*0700*/  @!P0 FMUL R0, R0, 65535 ;  /* 0x477fff0000008820 */ /* 0x000fe20000400000 */
[C---:B------:R-:W-:Y:S01]  /*0710*/  @P0 FMUL R7, R3.reuse, 65535 ;  /* 0x477fff0003070820 */ /* 0x040fe20000400000 */
[----:B------:R-:W-:Y:S01]  /*0720*/  @P0 FMUL R3, R3, 8000 ;  /* 0x45fa000003030820 */ /* 0x000fe20000400000 */
[----:B------:R-:W0:Y:S08]  /*0730*/  @!P0 F2I.U32.TRUNC.NTZ R6, R6 ;  /* 0x0000000600068305 */ /* 0x000e30000020f000 */
[----:B------:R-:W1:Y:S01]  /*0740*/  @!P0 F2I.U32.TRUNC.NTZ R0, R0 ;  /* 0x0000000000008305 */ /* 0x000e62000020f000 */
[----:B0-----:R-:W-:-:S07]  /*0750*/  @!P0 PRMT R4, R6, 0x7610, R4 ;  /* 0x0000761006048816 */ /* 0x001fce0000000004 */
[----:B------:R-:W0:Y:S01]  /*0760*/  @P0 F2I.U32.TRUNC.NTZ R7, R7 ;  /* 0x0000000700070305 */ /* 0x000e22000020f000 */
[----:B-1----:R-:W-:-:S07]  /*0770*/  @!P0 PRMT R9, R0, 0x7610, R9 ;  /* 0x0000761000098816 */ /* 0x002fce0000000009 */
[----:B------:R-:W1:Y:S01]  /*0780*/  @P0 F2I.U32.TRUNC.NTZ R3, R3 ;  /* 0x0000000300030305 */ /* 0x000e62000020f000 */
[----:B0-----:R-:W-:Y:S02]  /*0790*/  @P0 PRMT R8, R7, 0x7610, R8 ;  /* 0x0000761007080816 */ /* 0x001fe40000000008 */
[----:B-1----:R-:W-:-:S07]  /*07a0*/  @P0 PRMT R9, R3, 0x7610, R9 ;  /* 0x0000761003090816 */ /* 0x002fce0000000009 */
.L_x_7:
[----:B0-----:R-:W-:Y:S05]  /*07b0*/  BSYNC.RECONVERGENT B0 ;  /* 0x0000000000007941 */ /* 0x001fea0003800200 */
.L_x_6:
[----:B------:R-:W0:Y:S01]  /*07c0*/  LDC.64 R6, c[0x0][0x380] ;  /* 0x0000e000ff067b82 */ /* 0x000e220000000a00 */
[----:B------:R-:W-:-:S04]  /*07d0*/  IMAD R2, R5, 0xa00, R2 ;  /* 0x00000a0005027824 */ /* 0x000fc800078e0202 */
[----:B------:R-:W-:-:S04]  /*07e0*/  IMAD R3, R2, 0x3, RZ ;  /* 0x0000000302037824 */ /* 0x000fc800078e02ff */
[----:B0-----:R-:W-:-:S05]  /*07f0*/  IMAD.WIDE R2, R3, 0x2, R6 ;  /* 0x0000000203027825 */ /* 0x001fca00078e0206 */
[----:B------:R-:W-:Y:S04]  /*0800*/  STG.E.U16 desc[UR4][R2.64], R8 ;  /* 0x0000000802007986 */ /* 0x000fe8000c101504 */
[----:B------:R-:W-:Y:S04]  /*0810*/  STG.E.U16 desc[UR4][R2.64+0x2], R9 ;  /* 0x0000020902007986 */ /* 0x000fe8000c101504 */
[----:B------:R-:W-:Y:S01]  /*0820*/  STG.E.U16 desc[UR4][R2.64+0x4], R4 ;  /* 0x0000040402007986 */ /* 0x000fe2000c101504 */
[----:B------:R-:W-:Y:S05]  /*0830*/  EXIT ;  /* 0x000000000000794d */ /* 0x000fea0003800000 */
        .weak           $__internal_0_$__cuda_sm3x_div_rn_noftz_f32_slowpath
        .type           $__internal_0_$__cuda_sm3x_div_rn_noftz_f32_slowpath,@function
        .size           $__internal_0_$__cuda_sm3x_div_rn_noftz_f32_slowpath,(.L_x_22 - $__internal_0_$__cuda_sm3x_div_rn_noftz_f32_slowpath)
$__internal_0_$__cuda_sm3x_div_rn_noftz_f32_slowpath:
[----:B------:R-:W-:Y:S01]  /*0840*/  SHF.R.U32.HI R8, RZ, 0x17, R3 ;  /* 0x00000017ff087819 */ /* 0x000fe20000011603 */
[----:B------:R-:W-:Y:S01]  /*0850*/  BSSY.RECONVERGENT B2, `(.L_x_10) ;  /* 0x0000062000027945 */ /* 0x000fe20003800200 */
[----:B------:R-:W-:Y:S02]  /*0860*/  SHF.R.U32.HI R7, RZ, 0x17, R0 ;  /* 0x00000017ff077819 */ /* 0x000fe40000011600 */
[----:B------:R-:W-:Y:S02]  /*0870*/  LOP3.LUT R12, R8, 0xff, RZ, 0xc0, !PT ;  /* 0x000000ff080c7812 */ /* 0x000fe400078ec0ff */
[----:B------:R-:W-:-:S03]  /*0880*/  LOP3.LUT R10, R7, 0xff, RZ, 0xc0, !PT ;  /* 0x000000ff070a7812 */ /* 0x000fc600078ec0ff */
[----:B------:R-:W-:Y:S02]  /*0890*/  VIADD R9, R12, 0xffffffff ;  /* 0xffffffff0c097836 */ /* 0x000fe40000000000 */
[----:B------:R-:W-:-:S03]  /*08a0*/  VIADD R8, R10, 0xffffffff ;  /* 0xffffffff0a087836 */ /* 0x000fc60000000000 */
[----:B------:R-:W-:-:S04]  /*08b0*/  ISETP.GT.U32.AND P0, PT, R9, 0xfd, PT ;  /* 0x000000fd0900780c */ /* 0x000fc80003f04070 */
[----:B------:R-:W-:-:S13]  /*08c0*/  ISETP.GT.U32.OR P0, PT, R8, 0xfd, P0 ;  /* 0x000000fd0800780c */ /* 0x000fda0000704470 */
[----:B------:R-:W-:Y:S01]  /*08d0*/  @!P0 MOV R7, RZ ;  /* 0x000000ff00078202 */ /* 0x000fe20000000f00 */
[----:B------:R-:W-:Y:S06]  /*08e0*/  @!P0 BRA `(.L_x_11) ;  /* 0x00000000005c8947 */ /* 0x000fec0003800000 */
[----:B------:R-:W-:Y:S02]  /*08f0*/  FSETP.GTU.FTZ.AND P0, PT, |R0|, +INF , PT ;  /* 0x7f8000000000780b */ /* 0x000fe40003f1c200 */
[----:B------:R-:W-:-:S04]  /*0900*/  FSETP.GTU.FTZ.AND P1, PT, |R3|, +INF , PT ;  /* 0x7f8000000300780b */ /* 0x000fc80003f3c200 */
[----:B------:R-:W-:-:S13]  /*0910*/  PLOP3.LUT P0, PT, P0, P1, PT, 0xf8, 0x8f ;  /* 0x00000000008f781c */ /* 0x000fda0000703f70 */
[----:B------:R-:W-:Y:S05]  /*0920*/  @P0 BRA `(.L_x_12) ;  /* 0x00000004004c0947 */ /* 0x000fea0003800000 */
[----:B------:R-:W-:-:S13]  /*0930*/  LOP3.LUT P0, RZ, R3, 0x7fffffff, R0, 0xc8, !PT ;  /* 0x7fffffff03ff7812 */ /* 0x000fda000780c800 */
[----:B------:R-:W-:Y:S05]  /*0940*/  @!P0 BRA `(.L_x_13) ;  /* 0x00000004003c8947 */ /* 0x000fea0003800000 */
[C---:B------:R-:W-:Y:S02]  /*0950*/  FSETP.NEU.FTZ.AND P2, PT, |R0|.reuse, +INF , PT ;  /* 0x7f8000000000780b */ /* 0x040fe40003f5d200 */
[----:B------:R-:W-:Y:S02]  /*0960*/  FSETP.NEU.FTZ.AND P1, PT, |R3|, +INF , PT ;  /* 0x7f8000000300780b */ /* 0x000fe40003f3d200 */
[----:B------:R-:W-:-:S11]  /*0970*/  FSETP.NEU.FTZ.AND P0, PT, |R0|, +INF , PT ;  /* 0x7f8000000000780b */ /* 0x000fd60003f1d200 */
[----:B------:R-:W-:Y:S05]  /*0980*/  @!P1 BRA !P2, `(.L_x_13) ;  /* 0x00000004002c9947 */ /* 0x000fea0005000000 */
[----:B------:R-:W-:-:S04]  /*0990*/  LOP3.LUT P2, RZ, R0, 0x7fffffff, RZ, 0xc0, !PT ;  /* 0x7fffffff00ff7812 */ /* 0x000fc8000784c0ff */
[----:B------:R-:W-:-:S13]  /*09a0*/  PLOP3.LUT P1, PT, P1, P2, PT, 0x2f, 0xf2 ;  /* 0x0000000000f2781c */ /* 0x000fda0000f24577 */
[----:B------:R-:W-:Y:S05]  /*09b0*/  @P1 BRA `(.L_x_14) ;  /* 0x0000000400181947 */ /* 0x000fea0003800000 */
[----:B------:R-:W-:-:S04]  /*09c0*/  LOP3.LUT P1, RZ, R3, 0x7fffffff, RZ, 0xc0, !PT ;  /* 0x7fffffff03ff7812 */ /* 0x000fc8000782c0ff */
[----:B------:R-:W-:-:S13]  /*09d0*/  PLOP3.LUT P0, PT, P0, P1, PT, 0x2f, 0xf2 ;  /* 0x0000000000f2781c */ /* 0x000fda0000702577 */
[----:B------:R-:W-:Y:S05]  /*09e0*/  @P0 BRA `(.L_x_15) ;  /* 0x0000000400000947 */ /* 0x000fea0003800000 */
[----:B------:R-:W-:Y:S02]  /*09f0*/  ISETP.GE.AND P0, PT, R8, RZ, PT ;  /* 0x000000ff0800720c */ /* 0x000fe40003f06270 */
[----:B------:R-:W-:-:S11]  /*0a00*/  ISETP.GE.AND P1, PT, R9, RZ, PT ;  /* 0x000000ff0900720c */ /* 0x000fd60003f26270 */
[----:B------:R-:W-:Y:S02]  /*0a10*/  @P0 IMAD.MOV.U32 R7, RZ, RZ, RZ ;  /* 0x000000ffff070224 */ /* 0x000fe400078e00ff */
[----:B------:R-:W-:Y:S01]  /*0a20*/  @!P0 FFMA R0, R0, 1.84467440737095516160e+19, RZ ;  /* 0x5f80000000008823 */ /* 0x000fe200000000ff */
[----:B------:R-:W-:Y:S02]  /*0a30*/  @!P0 IMAD.MOV.U32 R7, RZ, RZ, -0x40 ;  /* 0xffffffc0ff078424 */ /* 0x000fe400078e00ff */
[----:B------:R-:W-:Y:S02]  /*0a40*/  @!P1 FFMA R3, R3, 1.84467440737095516160e+19, RZ ;  /* 0x5f80000003039823 */ /* 0x000fe400000000ff */
[----:B------:R-:W-:-:S07]  /*0a50*/  @!P1 VIADD R7, R7, 0x40 ;  /* 0x0000004007079836 */ /* 0x000fce0000000000 */
.L_x_11:
[----:B------:R-:W-:Y:S01]  /*0a60*/  LEA R8, R12, 0xc0800000, 0x17 ;  /* 0xc08000000c087811 */ /* 0x000fe200078eb8ff */
[----:B------:R-:W-:Y:S03]  /*0a70*/  BSSY.RECONVERGENT B3, `(.L_x_16) ;  /* 0x0000036000037945 */ /* 0x000fe60003800200 */
[----:B------:R-:W-:Y:S01]  /*0a80*/  IADD3 R8, PT, PT, -R8, R3, RZ ;  /* 0x0000000308087210 */ /* 0x000fe20007ffe1ff */
[----:B------:R-:W-:-:S03]  /*0a90*/  VIADD R3, R10, 0xffffff81 ;  /* 0xffffff810a037836 */ /* 0x000fc60000000000 */
[----:B------:R0:W1:Y:S01]  /*0aa0*/  MUFU.RCP R9, R8 ;  /* 0x0000000800097308 */ /* 0x0000620000001000 */
[----:B------:R-:W-:Y:S01]  /*0ab0*/  FADD.FTZ R11, -R8, -RZ ;  /* 0x800000ff080b7221 */ /* 0x000fe20000010100 */
[C---:B------:R-:W-:Y:S01]  /*0ac0*/  IMAD R0, R3.reuse, -0x800000, R0 ;  /* 0xff80000003007824 */ /* 0x040fe200078e0200 */
[----:B0-----:R-:W-:-:S05]  /*0ad0*/  IADD3 R8, PT, PT, R3, 0x7f, -R12 ;  /* 0x0000007f03087810 */ /* 0x001fca0007ffe80c */
[----:B------:R-:W-:Y:S02]  /*0ae0*/  IMAD.IADD R8, R8, 0x1, R7 ;  /* 0x0000000108087824 */ /* 0x000fe400078e0207 */
[----:B-1----:R-:W-:-:S04]  /*0af0*/  FFMA R10, R9, R11, 1 ;  /* 0x3f800000090a7423 */ /* 0x002fc8000000000b */
[----:B------:R-:W-:-:S04]  /*0b00*/  FFMA R14, R9, R10, R9 ;  /* 0x0000000a090e7223 */ /* 0x000fc80000000009 */
[----:B------:R-:W-:-:S04]  /*0b10*/  FFMA R9, R0, R14, RZ ;  /* 0x0000000e00097223 */ /* 0x000fc800000000ff */
[----:B------:R-:W-:-:S04]  /*0b20*/  FFMA R10, R11, R9, R0 ;  /* 0x000000090b0a7223 */ /* 0x000fc80000000000 */
[----:B------:R-:W-:-:S04]  /*0b30*/  FFMA R9, R14, R10, R9 ;  /* 0x0000000a0e097223 */ /* 0x000fc80000000009 */
[----:B------:R-:W-:-:S04]  /*0b40*/  FFMA R10, R11, R9, R0 ;  /* 0x000000090b0a7223 */ /* 0x000fc80000000000 */
[----:B------:R-:W-:-:S05]  /*0b50*/  FFMA R0, R14, R10, R9 ;  /* 0x0000000a0e007223 */ /* 0x000fca0000000009 */
[----:B------:R-:W-:-:S04]  /*0b60*/  SHF.R.U32.HI R3, RZ, 0x17, R0 ;  /* 0x00000017ff037819 */ /* 0x000fc80000011600 */
[----:B------:R-:W-:-:S05]  /*0b70*/  LOP3.LUT R3, R3, 0xff, RZ, 0xc0, !PT ;  /* 0x000000ff03037812 */ /* 0x000fca00078ec0ff */
[----:B------:R-:W-:-:S05]  /*0b80*/  IMAD.IADD R11, R3, 0x1, R8 ;  /* 0x00000001030b7824 */ /* 0x000fca00078e0208 */
[----:B------:R-:W-:-:S04]  /*0b90*/  IADD3 R3, PT, PT, R11, -0x1, RZ ;  /* 0xffffffff0b037810 */ /* 0x000fc80007ffe0ff */
[----:B------:R-:W-:-:S13]  /*0ba0*/  ISETP.GE.U32.AND P0, PT, R3, 0xfe, PT ;  /* 0x000000fe0300780c */ /* 0x000fda0003f06070 */
[----:B------:R-:W-:Y:S05]  /*0bb0*/  @!P0 BRA `(.L_x_17) ;  /* 0x0000000000808947 */ /* 0x000fea0003800000 */
[----:B------:R-:W-:-:S13]  /*0bc0*/  ISETP.GT.AND P0, PT, R11, 0xfe, PT ;  /* 0x000000fe0b00780c */ /* 0x000fda0003f04270 */
[----:B------:R-:W-:Y:S05]  /*0bd0*/  @P0 BRA `(.L_x_18) ;  /* 0x00000000006c0947 */ /* 0x000fea0003800000 */
[----:B------:R-:W-:-:S13]  /*0be0*/  ISETP.GE.AND P0, PT, R11, 0x1, PT ;  /* 0x000000010b00780c */ /* 0x000fda0003f06270 */
[----:B------:R-:W-:Y:S05]  /*0bf0*/  @P0 BRA `(.L_x_19) ;  /* 0x0000000000740947 */ /* 0x000fea0003800000 */
[----:B------:R-:W-:Y:S02]  /*0c00*/  ISETP.GE.AND P0, PT, R11, -0x18, PT ;  /* 0xffffffe80b00780c */ /* 0x000fe40003f06270 */
[----:B------:R-:W-:-:S11]  /*0c10*/  LOP3.LUT R0, R0, 0x80000000, RZ, 0xc0, !PT ;  /* 0x8000000000007812 */ /* 0x000fd600078ec0ff */
[----:B------:R-:W-:Y:S05]  /*0c20*/  @!P0 BRA `(.L_x_19) ;  /* 0x0000000000688947 */ /* 0x000fea0003800000 */
[CCC-:B------:R-:W-:Y:S01]  /*0c30*/  FFMA.RZ R3, R14.reuse, R10.reuse, R9.reuse ;  /* 0x0000000a0e037223 */ /* 0x1c0fe2000000c009 */
[CCC-:B------:R-:W-:Y:S01]  /*0c40*/  FFMA.RM R8, R14.reuse, R10.reuse, R9.reuse ;  /* 0x0000000a0e087223 */ /* 0x1c0fe20000004009 */
[C---:B------:R-:W-:Y:S02]  /*0c50*/  ISETP.NE.AND P2, PT, R11.reuse, RZ, PT ;  /* 0x000000ff0b00720c */ /* 0x040fe40003f45270 */
[----:B------:R-:W-:Y:S02]  /*0c60*/  ISETP.NE.AND P1, PT, R11, RZ, PT ;  /* 0x000000ff0b00720c */ /* 0x000fe40003f25270 */
[----:B------:R-:W-:Y:S01]  /*0c70*/  LOP3.LUT R7, R3, 0x7fffff, RZ, 0xc0, !PT ;  /* 0x007fffff03077812 */ /* 0x000fe200078ec0ff */
[----:B------:R-:W-:Y:S01]  /*0c80*/  FFMA.RP R3, R14, R10, R9 ;  /* 0x0000000a0e037223 */ /* 0x000fe20000008009 */
[----:B------:R-:W-:Y:S02]  /*0c90*/  VIADD R10, R11, 0x20 ;  /* 0x000000200b0a7836 */ /* 0x000fe40000000000 */
[----:B------:R-:W-:Y:S01]  /*0ca0*/  LOP3.LUT R7, R7, 0x800000, RZ, 0xfc, !PT ;  /* 0x0080000007077812 */ /* 0x000fe200078efcff */
[----:B------:R-:W-:Y:S01]  /*0cb0*/  IMAD.MOV R9, RZ, RZ, -R11 ;  /* 0x000000ffff097224 */ /* 0x000fe200078e0a0b */
[----:B------:R-:W-:-:S02]  /*0cc0*/  FSETP.NEU.FTZ.AND P0, PT, R3, R8, PT ;  /* 0x000000080300720b */ /* 0x000fc40003f1d000 */
[----:B------:R-:W-:Y:S02]  /*0cd0*/  SHF.L.U32 R10, R7, R10, RZ ;  /* 0x0000000a070a7219 */ /* 0x000fe400000006ff */
[----:B------:R-:W-:Y:S02]  /*0ce0*/  SEL R8, R9, RZ, P2 ;  /* 0x000000ff09087207 */ /* 0x000fe40001000000 */
[----:B------:R-:W-:Y:S02]  /*0cf0*/  ISETP.NE.AND P1, PT, R10, RZ, P1 ;  /* 0x000000ff0a00720c */ /* 0x000fe40000f25270 */
[----:B------:R-:W-:Y:S02]  /*0d00*/  SHF.R.U32.HI R8, RZ, R8, R7 ;  /* 0x00000008ff087219 */ /* 0x000fe40000011607 */
[----:B------:R-:W-:Y:S02]  /*0d10*/  PLOP3.LUT P0, PT, P0, P1, PT, 0xf8, 0x8f ;  /* 0x00000000008f781c */ /* 0x000fe40000703f70 */
[----:B------:R-:W-:-:S02]  /*0d20*/  SHF.R.U32.HI R10, RZ, 0x1, R8 ;  /* 0x00000001ff0a7819 */ /* 0x000fc40000011608 */
[----:B------:R-:W-:-:S04]  /*0d30*/  SEL R3, RZ, 0x1, !P0 ;  /* 0x00000001ff037807 */ /* 0x000fc80004000000 */
[----:B------:R-:W-:-:S04]  /*0d40*/  LOP3.LUT R3, R3, 0x1, R10, 0xf8, !PT ;  /* 0x0000000103037812 */ /* 0x000fc800078ef80a */
[----:B------:R-:W-:-:S05]  /*0d50*/  LOP3.LUT R3, R3, R8, RZ, 0xc0, !PT ;  /* 0x0000000803037212 */ /* 0x000fca00078ec0ff */
[----:B------:R-:W-:-:S05]  /*0d60*/  IMAD.IADD R3, R10, 0x1, R3 ;  /* 0x000000010a037824 */ /* 0x000fca00078e0203 */
[----:B------:R-:W-:Y:S01]  /*0d70*/  LOP3.LUT R0, R3, R0, RZ, 0xfc, !PT ;  /* 0x0000000003007212 */ /* 0x000fe200078efcff */
[----:B------:R-:W-:Y:S06]  /*0d80*/  BRA `(.L_x_19) ;  /* 0x0000000000107947 */ /* 0x000fec0003800000 */
.L_x_18:
[----:B------:R-:W-:-:S04]  /*0d90*/  LOP3.LUT R0, R0, 0x80000000, RZ, 0xc0, !PT ;  /* 0x8000000000007812 */ /* 0x000fc800078ec0ff */
[----:B------:R-:W-:Y:S01]  /*0da0*/  LOP3.LUT R0, R0, 0x7f800000, RZ, 0xfc, !PT ;  /* 0x7f80000000007812 */ /* 0x000fe200078efcff */
[----:B------:R-:W-:Y:S06]  /*0db0*/  BRA `(.L_x_19) ;  /* 0x0000000000047947 */ /* 0x000fec0003800000 */
.L_x_17:
[----:B------:R-:W-:-:S07]  /*0dc0*/  LEA R0, R8, R0, 0x17 ;  /* 0x0000000008007211 */ /* 0x000fce00078eb8ff */
.L_x_19:
[----:B------:R-:W-:Y:S05]  /*0dd0*/  BSYNC.RECONVERGENT B3 ;  /* 0x0000000000037941 */ /* 0x000fea0003800200 */
.L_x_16:
[----:B------:R-:W-:Y:S05]  /*0de0*/  BRA `(.L_x_20) ;  /* 0x0000000000207947 */ /* 0x000fea0003800000 */
.L_x_15:
[----:B------:R-:W-:-:S04]  /*0df0*/  LOP3.LUT R0, R3, 0x80000000, R0, 0x48, !PT ;  /* 0x8000000003007812 */ /* 0x000fc800078e4800 */
[----:B------:R-:W-:Y:S01]  /*0e00*/  LOP3.LUT R0, R0, 0x7f800000, RZ, 0xfc, !PT ;  /* 0x7f80000000007812 */ /* 0x000fe200078efcff */
[----:B------:R-:W-:Y:S06]  /*0e10*/  BRA `(.L_x_20) ;  /* 0x0000000000147947 */ /* 0x000fec0003800000 */
.L_x_14:
[----:B------:R-:W-:Y:S01]  /*0e20*/  LOP3.LUT R0, R3, 0x80000000, R0, 0x48, !PT ;  /* 0x8000000003007812 */ /* 0x000fe200078e4800 */
[----:B------:R-:W-:Y:S06]  /*0e30*/  BRA `(.L_x_20) ;  /* 0x00000000000c7947 */ /* 0x000fec0003800000 */
.L_x_13:
[----:B------:R-:W0:Y:S01]  /*0e40*/  MUFU.RSQ R0, -QNAN ;  /* 0xffc0000000007908 */ /* 0x000e220000001400 */
[----:B------:R-:W-:Y:S05]  /*0e50*/  BRA `(.L_x_20) ;  /* 0x0000000000047947 */ /* 0x000fea0003800000 */
.L_x_12:
[----:B------:R-:W-:-:S07]  /*0e60*/  FADD.FTZ R0, R0, R3 ;  /* 0x0000000300007221 */ /* 0x000fce0000010000 */
.L_x_20:
[----:B------:R-:W-:Y:S05]  /*0e70*/  BSYNC.RECONVERGENT B2 ;  /* 0x0000000000027941 */ /* 0x000fea0003800200 */
.L_x_10:
[----:B------:R-:W-:Y:S02]  /*0e80*/  IMAD.MOV.U32 R7, RZ, RZ, 0x0 ;  /* 0x00000000ff077424 */ /* 0x000fe400078e00ff */
[----:B0-----:R-:W-:Y:S02]  /*0e90*/  IMAD.MOV.U32 R3, RZ, RZ, R0 ;  /* 0x000000ffff037224 */ /* 0x001fe400078e0000 */
[----:B------:R-:W-:Y:S05]  /*0ea0*/  RET.REL.NODEC R6 `(compute_mandelbrot) ;  /* 0xfffffff006547950 */ /* 0x000fea0003c3ffff */
.L_x_21:
[----:B------:R-:W-:-:S00]  /*0eb0*/  BRA `(.L_x_21) ;  /* 0xfffffffc00fc7947 */ /* 0x000fc0000383ffff */
[----:B------:R-:W-:-:S00]  /*0ec0*/  NOP ;  /* 0x0000000000007918 */ /* 0x000fc00000000000 */
        /* <DEDUP_REMOVED lines=11> */
.L_x_22:


//--------------------- .nv.shared.reserved.0     --------------------------
	.section	.nv.shared.reserved.0,"aw",@nobits
	.weak		__nv_reservedSMEM_offset_0_alias
	.size		__nv_reservedSMEM_offset_0_alias, 0, 64
	.other		__nv_reservedSMEM_offset_0_alias,@"STO_CUDA_RESERVED_SHARED STV_DEFAULT"
__nv_reservedSMEM_offset_0_alias:
	.zero		0
	.zero		64


//--------------------- .nv.constant0.compute_mandelbrot --------------------------
	.section	.nv.constant0.compute_mandelbrot,"a",@progbits
	.sectionflags	@""
	.align	4
.nv.constant0.compute_mandelbrot:
	.zero		904


//--------------------- SYMBOLS --------------------------

	.type		.nv.reservedSmem.offset0,@object
	.size		.nv.reservedSmem.offset0,0x4
